//
// Generated by NVIDIA NVVM Compiler
//
// Compiler Build ID: CL-36424714
// Cuda compilation tools, release 13.0, V13.0.88
// Based on NVVM 20.0.0
//

.version 9.0
.target sm_100
.address_size 64

	// .globl	_Z8sumArrayPiS_i
.extern .shared .align 16 .b8 sharedData[];

.visible .entry _Z8sumArrayPiS_i(
	.param .u64 .ptr .align 1 _Z8sumArrayPiS_i_param_0,
	.param .u64 .ptr .align 1 _Z8sumArrayPiS_i_param_1,
	.param .u32 _Z8sumArrayPiS_i_param_2
)
{
	.reg .pred 	%p<6>;
	.reg .b32 	%r<20>;
	.reg .b64 	%rd<9>;

	ld.param.u64 	%rd1, [_Z8sumArrayPiS_i_param_0];
	ld.param.u64 	%rd2, [_Z8sumArrayPiS_i_param_1];
	ld.param.u32 	%r8, [_Z8sumArrayPiS_i_param_2];
	mov.u32 	%r1, %tid.x;
	mov.u32 	%r2, %ctaid.x;
	mov.u32 	%r19, %ntid.x;
	mad.lo.s32 	%r4, %r2, %r19, %r1;
	setp.ge.u32 	%p1, %r4, %r8;
	shl.b32 	%r9, %r1, 2;
	mov.u32 	%r10, sharedData;
	add.s32 	%r5, %r10, %r9;
	@%p1 bra 	$L__BB0_2;
	cvta.to.global.u64 	%rd3, %rd1;
	mul.wide.u32 	%rd4, %r4, 4;
	add.s64 	%rd5, %rd3, %rd4;
	ld.global.u32 	%r12, [%rd5];
	st.shared.u32 	[%r5], %r12;
	bra.uni 	$L__BB0_3;
$L__BB0_2:
	mov.b32 	%r11, 0;
	st.shared.u32 	[%r5], %r11;
$L__BB0_3:
	bar.sync 	0;
	setp.lt.u32 	%p2, %r19, 2;
	@%p2 bra 	$L__BB0_7;
$L__BB0_4:
	shr.u32 	%r7, %r19, 1;
	setp.ge.u32 	%p3, %r1, %r7;
	@%p3 bra 	$L__BB0_6;
	shl.b32 	%r13, %r7, 2;
	add.s32 	%r14, %r5, %r13;
	ld.shared.u32 	%r15, [%r14];
	ld.shared.u32 	%r16, [%r5];
	add.s32 	%r17, %r16, %r15;
	st.shared.u32 	[%r5], %r17;
$L__BB0_6:
	bar.sync 	0;
	setp.gt.u32 	%p4, %r19, 3;
	mov.u32 	%r19, %r7;
	@%p4 bra 	$L__BB0_4;
$L__BB0_7:
	setp.ne.s32 	%p5, %r1, 0;
	@%p5 bra 	$L__BB0_9;
	ld.shared.u32 	%r18, [sharedData];
	cvta.to.global.u64 	%rd6, %rd2;
	mul.wide.u32 	%rd7, %r2, 4;
	add.s64 	%rd8, %rd6, %rd7;
	st.global.u32 	[%rd8], %r18;
$L__BB0_9:
	ret;

}


// ===== COMPILED SASS (sm_100) =====

	.target	sm_100

	.elftype	@"ET_EXEC"


//--------------------- .note.nv.tkinfo           --------------------------
	.section	.note.nv.tkinfo,"",@"SHT_NOTE"
	.sectionflags	@"SHF_NOTE_NV_TKINFO"
	.tkinfo
        /*0018*/ 	.word	0x00000002
        /*0030*/ 	.string	""
        /*0030*/ 	.string	"ptxas"
        /*0030*/ 	.string	"Cuda compilation tools, release 13.0, V13.0.88"
        /*0030*/ 	.string	"Build cuda_13.0.r13.0/compiler.36424714_0"
        /*0030*/ 	.string	"-arch sm_100 -m 64 "



//--------------------- .note.nv.cuinfo           --------------------------
	.section	.note.nv.cuinfo,"",@"SHT_NOTE"
	.sectionflags	@"SHF_NOTE_NV_CUINFO"
        /*0018*/ 	.short	0x0002
        /*001a*/ 	.short	0x0064
        /*001c*/ 	.short	0x0082
	.zero		2


//--------------------- .nv.info                  --------------------------
	.section	.nv.info,"",@"SHT_CUDA_INFO"
	.align	4


	//----- nvinfo : EIATTR_REGCOUNT
	.align		4
        /*0000*/ 	.byte	0x04, 0x2f
        /*0002*/ 	.short	(.L_1 - .L_0)
	.align		4
.L_0:
        /*0004*/ 	.word	index@(_Z8sumArrayPiS_i)
        /*0008*/ 	.word	0x0000000a


	//----- nvinfo : EIATTR_FRAME_SIZE
	.align		4
.L_1:
        /*000c*/ 	.byte	0x04, 0x11
        /*000e*/ 	.short	(.L_3 - .L_2)
	.align		4
.L_2:
        /*0010*/ 	.word	index@(_Z8sumArrayPiS_i)
        /*0014*/ 	.word	0x00000000


	//----- nvinfo : EIATTR_MIN_STACK_SIZE
	.align		4
.L_3:
        /*0018*/ 	.byte	0x04, 0x12
        /*001a*/ 	.short	(.L_5 - .L_4)
	.align		4
.L_4:
        /*001c*/ 	.word	index@(_Z8sumArrayPiS_i)
        /*0020*/ 	.word	0x00000000
.L_5:


//--------------------- .nv.compat                --------------------------
	.section	.nv.compat,"",@"SHT_CUDA_COMPAT_INFO"
	.align	4
        /*0000*/ 	.byte	0x02, 0x09, 0x00, 0x00, 0x02, 0x02, 0x01, 0x00, 0x02, 0x05, 0x05, 0x00, 0x03, 0x07, 0x01, 0x01
        /*0010*/ 	.byte	0x02, 0x03, 0x00, 0x00, 0x02, 0x06, 0x01, 0x00, 0x04, 0x0b, 0x08, 0x00, 0x09, 0x00, 0x00, 0x00
        /*0020*/ 	.byte	0x00, 0x00, 0x00, 0x00


//--------------------- .nv.info._Z8sumArrayPiS_i --------------------------
	.section	.nv.info._Z8sumArrayPiS_i,"",@"SHT_CUDA_INFO"
	.sectionflags	@""
	.align	4


	//----- nvinfo : EIATTR_CUDA_API_VERSION
	.align		4
        /*0000*/ 	.byte	0x04, 0x37
        /*0002*/ 	.short	(.L_7 - .L_6)
.L_6:
        /*0004*/ 	.word	0x00000082


	//----- nvinfo : EIATTR_KPARAM_INFO
	.align		4
.L_7:
        /*0008*/ 	.byte	0x04, 0x17
        /*000a*/ 	.short	(.L_9 - .L_8)
.L_8:
        /*000c*/ 	.word	0x00000000
        /*0010*/ 	.short	0x0002
        /*0012*/ 	.short	0x0010
        /*0014*/ 	.byte	0x00, 0xf0, 0x11, 0x00


	//----- nvinfo : EIATTR_KPARAM_INFO
	.align		4
.L_9:
        /*0018*/ 	.byte	0x04, 0x17
        /*001a*/ 	.short	(.L_11 - .L_10)
.L_10:
        /*001c*/ 	.word	0x00000000
        /*0020*/ 	.short	0x0001
        /*0022*/ 	.short	0x0008
        /*0024*/ 	.byte	0x00, 0xf5, 0x21, 0x00


	//----- nvinfo : EIATTR_KPARAM_INFO
	.align		4
.L_11:
        /*0028*/ 	.byte	0x04, 0x17
        /*002a*/ 	.short	(.L_13 - .L_12)
.L_12:
        /*002c*/ 	.word	0x00000000
        /*0030*/ 	.short	0x0000
        /*0032*/ 	.short	0x0000
        /*0034*/ 	.byte	0x00, 0xf5, 0x21, 0x00


	//----- nvinfo : EIATTR_SPARSE_MMA_MASK
	.align		4
.L_13:
        /*0038*/ 	.byte	0x03, 0x50
        /*003a*/ 	.short	0x0000


	//----- nvinfo : EIATTR_MAXREG_COUNT
	.align		4
        /*003c*/ 	.byte	0x03, 0x1b
        /*003e*/ 	.short	0x00ff


	//----- nvinfo : EIATTR_NUM_BARRIERS
	.align		4
        /*0040*/ 	.byte	0x02, 0x4c
        /*0042*/ 	.byte	0x01
	.zero		1


	//----- nvinfo : EIATTR_MERCURY_ISA_VERSION
	.align		4
        /*0044*/ 	.byte	0x03, 0x5f
        /*0046*/ 	.short	0x0101


	//----- nvinfo : EIATTR_VRC_CTA_INIT_COUNT
	.align		4
        /*0048*/ 	.byte	0x02, 0x4a
	.zero		1
	.zero		1


	//----- nvinfo : EIATTR_EXIT_INSTR_OFFSETS
	.align		4
        /*004c*/ 	.byte	0x04, 0x1c
        /*004e*/ 	.short	(.L_15 - .L_14)


	//   ....[0]....
.L_14:
        /*0050*/ 	.word	0x00000210


	//   ....[1]....
        /*0054*/ 	.word	0x00000290


	//----- nvinfo : EIATTR_CBANK_PARAM_SIZE
	.align		4
.L_15:
        /*0058*/ 	.byte	0x03, 0x19
        /*005a*/ 	.short	0x0014


	//----- nvinfo : EIATTR_PARAM_CBANK
	.align		4
        /*005c*/ 	.byte	0x04, 0x0a
        /*005e*/ 	.short	(.L_17 - .L_16)
	.align		4
.L_16:
        /*0060*/ 	.word	index@(.nv.constant0._Z8sumArrayPiS_i)
        /*0064*/ 	.short	0x0380
        /*0066*/ 	.short	0x0014


	//----- nvinfo : EIATTR_SW_WAR
	.align		4
.L_17:
        /*0068*/ 	.byte	0x04, 0x36
        /*006a*/ 	.short	(.L_19 - .L_18)
.L_18:
        /*006c*/ 	.word	0x00000008
.L_19:


//--------------------- .nv.callgraph             --------------------------
	.section	.nv.callgraph,"",@"SHT_CUDA_CALLGRAPH"
	.align	4
	.sectionentsize	8
	.align		4
        /*0000*/ 	.word	0x00000000
	.align		4
        /*0004*/ 	.word	0xffffffff
	.align		4
        /*0008*/ 	.word	0x00000000
	.align		4
        /*000c*/ 	.word	0xfffffffe
	.align		4
        /*0010*/ 	.word	0x00000000
	.align		4
        /*0014*/ 	.word	0xfffffffd
	.align		4
        /*0018*/ 	.word	0x00000000
	.align		4
        /*001c*/ 	.word	0xfffffffc


//--------------------- .text._Z8sumArrayPiS_i    --------------------------
	.section	.text._Z8sumArrayPiS_i,"ax",@progbits
	.align	128
        .global         _Z8sumArrayPiS_i
        .type           _Z8sumArrayPiS_i,@function
        .size           _Z8sumArrayPiS_i,(.L_x_3 - _Z8sumArrayPiS_i)
        .other          _Z8sumArrayPiS_i,@"STO_CUDA_ENTRY STV_DEFAULT"
_Z8sumArrayPiS_i:
.text._Z8sumArrayPiS_i:
[----:B------:R-:W-:Y:S01]  /*0000*/  LDC R1, c[0x0][0x37c] ;  /* 0x0000df00ff017b82 */ /* 0x000fe20000000800 */
[----:B------:R-:W0:Y:S01]  /*0010*/  S2R R6, SR_TID.X ;  /* 0x0000000000067919 */ /* 0x000e220000002100 */
[----:B------:R-:W0:Y:S01]  /*0020*/  LDCU UR8, c[0x0][0x360] ;  /* 0x00006c00ff0877ac */ /* 0x000e220008000800 */
[----:B------:R-:W0:Y:S01]  /*0030*/  S2R R7, SR_CTAID.X ;  /* 0x0000000000077919 */ /* 0x000e220000002500 */
[----:B------:R-:W1:Y:S01]  /*0040*/  LDCU UR4, c[0x0][0x390] ;  /* 0x00007200ff0477ac */ /* 0x000e620008000800 */
[----:B------:R-:W2:Y:S01]  /*0050*/  LDCU.64 UR6, c[0x0][0x358] ;  /* 0x00006b00ff0677ac */ /* 0x000ea20008000a00 */
[----:B0-----:R-:W-:-:S05]  /*0060*/  IMAD R5, R7, UR8, R6 ;  /* 0x0000000807057c24 */ /* 0x001fca000f8e0206 */
[----:B-1----:R-:W-:-:S13]  /*0070*/  ISETP.GE.U32.AND P1, PT, R5, UR4, PT ;  /* 0x0000000405007c0c */ /* 0x002fda000bf26070 */
[----:B------:R-:W0:Y:S02]  /*0080*/  @!P1 LDC.64 R2, c[0x0][0x380] ;  /* 0x0000e000ff029b82 */ /* 0x000e240000000a00 */
[----:B0-----:R-:W-:-:S06]  /*0090*/  @!P1 IMAD.WIDE.U32 R2, R5, 0x4, R2 ;  /* 0x0000000405029825 */ /* 0x001fcc00078e0002 */
[----:B--2---:R-:W2:Y:S01]  /*00a0*/  @!P1 LDG.E R3, desc[UR6][R2.64] ;  /* 0x0000000602039981 */ /* 0x004ea2000c1e1900 */
[----:B------:R-:W0:Y:S01]  /*00b0*/  S2UR UR5, SR_CgaCtaId ;  /* 0x00000000000579c3 */ /* 0x000e220000008800 */
[----:B------:R-:W-:Y:S01]  /*00c0*/  IMAD.U32 R4, RZ, RZ, UR8 ;  /* 0x00000008ff047e24 */ /* 0x000fe2000f8e00ff */
[----:B------:R-:W-:Y:S01]  /*00d0*/  UMOV UR4, 0x400 ;  /* 0x0000040000047882 */ /* 0x000fe20000000000 */
[----:B------:R-:W-:-:S03]  /*00e0*/  ISETP.NE.AND P0, PT, R6, RZ, PT ;  /* 0x000000ff0600720c */ /* 0x000fc60003f05270 */
[----:B------:R-:W-:Y:S01]  /*00f0*/  ISETP.GE.U32.AND P2, PT, R4, 0x2, PT ;  /* 0x000000020400780c */ /* 0x000fe20003f46070 */
[----:B0-----:R-:W-:-:S06]  /*0100*/  ULEA UR4, UR5, UR4, 0x18 ;  /* 0x0000000405047291 */ /* 0x001fcc000f8ec0ff */
[----:B------:R-:W-:-:S05]  /*0110*/  LEA R0, R6, UR4, 0x2 ;  /* 0x0000000406007c11 */ /* 0x000fca000f8e10ff */
[----:B--2---:R0:W-:Y:S04]  /*0120*/  @!P1 STS [R0], R3 ;  /* 0x0000000300009388 */ /* 0x0041e80000000800 */
[----:B------:R0:W-:Y:S01]  /*0130*/  @P1 STS [R0], RZ ;  /* 0x000000ff00001388 */ /* 0x0001e20000000800 */
[----:B------:R-:W-:Y:S06]  /*0140*/  BAR.SYNC.DEFER_BLOCKING 0x0 ;  /* 0x0000000000007b1d */ /* 0x000fec0000010000 */
[----:B------:R-:W-:Y:S05]  /*0150*/  @!P2 BRA `(.L_x_0) ;  /* 0x00000000002ca947 */ /* 0x000fea0003800000 */
.L_x_1:
[----:B------:R-:W-:-:S04]  /*0160*/  SHF.R.U32.HI R5, RZ, 0x1, R4 ;  /* 0x00000001ff057819 */ /* 0x000fc80000011604 */
[----:B------:R-:W-:-:S13]  /*0170*/  ISETP.GE.U32.AND P1, PT, R6, R5, PT ;  /* 0x000000050600720c */ /* 0x000fda0003f26070 */
[----:B------:R-:W-:Y:S01]  /*0180*/  @!P1 IMAD R2, R5, 0x4, R0 ;  /* 0x0000000405029824 */ /* 0x000fe200078e0200 */
[----:B0-----:R-:W-:Y:S05]  /*0190*/  @!P1 LDS R3, [R0] ;  /* 0x0000000000039984 */ /* 0x001fea0000000800 */
[----:B------:R-:W0:Y:S02]  /*01a0*/  @!P1 LDS R2, [R2] ;  /* 0x0000000002029984 */ /* 0x000e240000000800 */
[----:B0-----:R-:W-:-:S05]  /*01b0*/  @!P1 IMAD.IADD R3, R2, 0x1, R3 ;  /* 0x0000000102039824 */ /* 0x001fca00078e0203 */
[----:B------:R1:W-:Y:S01]  /*01c0*/  @!P1 STS [R0], R3 ;  /* 0x0000000300009388 */ /* 0x0003e20000000800 */
[----:B------:R-:W-:Y:S01]  /*01d0*/  BAR.SYNC.DEFER_BLOCKING 0x0 ;  /* 0x0000000000007b1d */ /* 0x000fe20000010000 */
[----:B------:R-:W-:Y:S01]  /*01e0*/  ISETP.GT.U32.AND P1, PT, R4, 0x3, PT ;  /* 0x000000030400780c */ /* 0x000fe20003f24070 */
[----:B------:R-:W-:-:S12]  /*01f0*/  IMAD.MOV.U32 R4, RZ, RZ, R5 ;  /* 0x000000ffff047224 */ /* 0x000fd800078e0005 */
[----:B-1----:R-:W-:Y:S05]  /*0200*/  @P1 BRA `(.L_x_1) ;  /* 0xfffffffc00d41947 */ /* 0x002fea000383ffff */
.L_x_0:
[----:B------:R-:W-:Y:S05]  /*0210*/  @P0 EXIT ;  /* 0x000000000000094d */ /* 0x000fea0003800000 */
[----:B------:R-:W1:Y:S01]  /*0220*/  S2UR UR5, SR_CgaCtaId ;  /* 0x00000000000579c3 */ /* 0x000e620000008800 */
[----:B------:R-:W-:-:S07]  /*0230*/  UMOV UR4, 0x400 ;  /* 0x0000040000047882 */ /* 0x000fce0000000000 */
[----:B0-----:R-:W0:Y:S01]  /*0240*/  LDC.64 R2, c[0x0][0x388] ;  /* 0x0000e200ff027b82 */ /* 0x001e220000000a00 */
[----:B-1----:R-:W-:Y:S01]  /*0250*/  ULEA UR4, UR5, UR4, 0x18 ;  /* 0x0000000405047291 */ /* 0x002fe2000f8ec0ff */
[----:B0-----:R-:W-:-:S08]  /*0260*/  IMAD.WIDE.U32 R2, R7, 0x4, R2 ;  /* 0x0000000407027825 */ /* 0x001fd000078e0002 */
[----:B------:R-:W0:Y:S04]  /*0270*/  LDS R5, [UR4] ;  /* 0x00000004ff057984 */ /* 0x000e280008000800 */
[----:B0-----:R-:W-:Y:S01]  /*0280*/  STG.E desc[UR6][R2.64], R5 ;  /* 0x0000000502007986 */ /* 0x001fe2000c101906 */
[----:B------:R-:W-:Y:S05]  /*0290*/  EXIT ;  /* 0x000000000000794d */ /* 0x000fea0003800000 */
.L_x_2:
[----:B------:R-:W-:-:S00]  /*02a0*/  BRA `(.L_x_2) ;  /* 0xfffffffc00fc7947 */ /* 0x000fc0000383ffff */
[----:B------:R-:W-:-:S00]  /*02b0*/  NOP ;  /* 0x0000000000007918 */ /* 0x000fc00000000000 */
        /* <DEDUP_REMOVED lines=12> */
.L_x_3:


//--------------------- .nv.shared._Z8sumArrayPiS_i --------------------------
	.section	.nv.shared._Z8sumArrayPiS_i,"aw",@nobits
	.sectionflags	@""
	.align	16
	.zero		1024


//--------------------- .nv.shared.reserved.0     --------------------------
	.section	.nv.shared.reserved.0,"aw",@nobits
	.weak		__nv_reservedSMEM_offset_0_alias
	.size		__nv_reservedSMEM_offset_0_alias, 0, 64
	.other		__nv_reservedSMEM_offset_0_alias,@"STO_CUDA_RESERVED_SHARED STV_DEFAULT"
__nv_reservedSMEM_offset_0_alias:
	.zero		0
	.zero		64


//--------------------- .nv.constant0._Z8sumArrayPiS_i --------------------------
	.section	.nv.constant0._Z8sumArrayPiS_i,"a",@progbits
	.sectionflags	@""
	.align	4
.nv.constant0._Z8sumArrayPiS_i:
	.zero		916


//--------------------- SYMBOLS --------------------------

	.type		.nv.reservedSmem.offset0,@object
	.size		.nv.reservedSmem.offset0,0x4
	.type		.nv.reservedSmem.cap,@object
	.size		.nv.reservedSmem.cap,0x4
